//
// Generated by NVIDIA NVVM Compiler
//
// Compiler Build ID: CL-36424714
// Cuda compilation tools, release 13.0, V13.0.88
// Based on NVVM 20.0.0
//

.version 9.0
.target sm_100
.address_size 64

	// .globl	_Z15multi_warp_spmvPKdPKiS2_S0_Pdi

.visible .entry _Z15multi_warp_spmvPKdPKiS2_S0_Pdi(
	.param .u64 .ptr .align 1 _Z15multi_warp_spmvPKdPKiS2_S0_Pdi_param_0,
	.param .u64 .ptr .align 1 _Z15multi_warp_spmvPKdPKiS2_S0_Pdi_param_1,
	.param .u64 .ptr .align 1 _Z15multi_warp_spmvPKdPKiS2_S0_Pdi_param_2,
	.param .u64 .ptr .align 1 _Z15multi_warp_spmvPKdPKiS2_S0_Pdi_param_3,
	.param .u64 .ptr .align 1 _Z15multi_warp_spmvPKdPKiS2_S0_Pdi_param_4,
	.param .u32 _Z15multi_warp_spmvPKdPKiS2_S0_Pdi_param_5
)
{
	.reg .pred 	%p<22>;
	.reg .b32 	%r<94>;
	.reg .b64 	%rd<90>;
	.reg .b64 	%fd<123>;

	ld.param.u64 	%rd8, [_Z15multi_warp_spmvPKdPKiS2_S0_Pdi_param_0];
	ld.param.u64 	%rd5, [_Z15multi_warp_spmvPKdPKiS2_S0_Pdi_param_1];
	ld.param.u64 	%rd9, [_Z15multi_warp_spmvPKdPKiS2_S0_Pdi_param_2];
	ld.param.u64 	%rd6, [_Z15multi_warp_spmvPKdPKiS2_S0_Pdi_param_3];
	ld.param.u64 	%rd7, [_Z15multi_warp_spmvPKdPKiS2_S0_Pdi_param_4];
	ld.param.u32 	%r25, [_Z15multi_warp_spmvPKdPKiS2_S0_Pdi_param_5];
	cvta.to.global.u64 	%rd1, %rd8;
	cvta.to.global.u64 	%rd2, %rd9;
	mov.u32 	%r26, %ntid.x;
	mov.u32 	%r27, %tid.x;
	shr.u32 	%r28, %r26, 5;
	mov.u32 	%r29, %ctaid.x;
	shr.u32 	%r30, %r27, 5;
	and.b32  	%r1, %r27, 31;
	mad.lo.s32 	%r2, %r28, %r29, %r30;
	setp.ge.s32 	%p1, %r2, %r25;
	@%p1 bra 	$L__BB0_16;
	cvta.to.global.u64 	%rd10, %rd5;
	mul.wide.s32 	%rd11, %r2, 4;
	add.s64 	%rd12, %rd10, %rd11;
	ld.global.u32 	%r3, [%rd12];
	ld.global.u32 	%r4, [%rd12+4];
	add.s32 	%r93, %r3, %r1;
	setp.ge.s32 	%p2, %r93, %r4;
	mov.f64 	%fd122, 0d0000000000000000;
	@%p2 bra 	$L__BB0_14;
	add.s32 	%r31, %r93, 32;
	max.s32 	%r32, %r4, %r31;
	not.b32 	%r33, %r3;
	add.s32 	%r34, %r32, %r33;
	sub.s32 	%r35, %r34, %r1;
	shr.u32 	%r36, %r35, 5;
	add.s32 	%r6, %r36, 1;
	and.b32  	%r7, %r6, 15;
	setp.lt.u32 	%p3, %r35, 480;
	mov.f64 	%fd122, 0d0000000000000000;
	@%p3 bra 	$L__BB0_5;
	and.b32  	%r37, %r6, 268435440;
	neg.s32 	%r92, %r37;
	add.s64 	%rd3, %rd2, 1024;
	add.s64 	%rd4, %rd1, 2048;
	mov.f64 	%fd122, 0d0000000000000000;
$L__BB0_4:
	.pragma "nounroll";
	mul.wide.s32 	%rd29, %r93, 4;
	add.s64 	%rd30, %rd3, %rd29;
	mul.wide.s32 	%rd31, %r93, 8;
	add.s64 	%rd32, %rd4, %rd31;
	ld.global.u32 	%r38, [%rd30+-1024];
	ld.global.f64 	%fd35, [%rd32+-2048];
	mul.wide.s32 	%rd33, %r38, 8;
	add.s64 	%rd13, %rd6, %rd33;
	// begin inline asm
	ld.global.nc.f64 %fd19, [%rd13];
	// end inline asm
	fma.rn.f64 	%fd36, %fd35, %fd19, %fd122;
	ld.global.u32 	%r39, [%rd30+-896];
	ld.global.f64 	%fd37, [%rd32+-1792];
	mul.wide.s32 	%rd34, %r39, 8;
	add.s64 	%rd14, %rd6, %rd34;
	// begin inline asm
	ld.global.nc.f64 %fd20, [%rd14];
	// end inline asm
	fma.rn.f64 	%fd38, %fd37, %fd20, %fd36;
	ld.global.u32 	%r40, [%rd30+-768];
	ld.global.f64 	%fd39, [%rd32+-1536];
	mul.wide.s32 	%rd35, %r40, 8;
	add.s64 	%rd15, %rd6, %rd35;
	// begin inline asm
	ld.global.nc.f64 %fd21, [%rd15];
	// end inline asm
	fma.rn.f64 	%fd40, %fd39, %fd21, %fd38;
	ld.global.u32 	%r41, [%rd30+-640];
	ld.global.f64 	%fd41, [%rd32+-1280];
	mul.wide.s32 	%rd36, %r41, 8;
	add.s64 	%rd16, %rd6, %rd36;
	// begin inline asm
	ld.global.nc.f64 %fd22, [%rd16];
	// end inline asm
	fma.rn.f64 	%fd42, %fd41, %fd22, %fd40;
	ld.global.u32 	%r42, [%rd30+-512];
	ld.global.f64 	%fd43, [%rd32+-1024];
	mul.wide.s32 	%rd37, %r42, 8;
	add.s64 	%rd17, %rd6, %rd37;
	// begin inline asm
	ld.global.nc.f64 %fd23, [%rd17];
	// end inline asm
	fma.rn.f64 	%fd44, %fd43, %fd23, %fd42;
	ld.global.u32 	%r43, [%rd30+-384];
	ld.global.f64 	%fd45, [%rd32+-768];
	mul.wide.s32 	%rd38, %r43, 8;
	add.s64 	%rd18, %rd6, %rd38;
	// begin inline asm
	ld.global.nc.f64 %fd24, [%rd18];
	// end inline asm
	fma.rn.f64 	%fd46, %fd45, %fd24, %fd44;
	ld.global.u32 	%r44, [%rd30+-256];
	ld.global.f64 	%fd47, [%rd32+-512];
	mul.wide.s32 	%rd39, %r44, 8;
	add.s64 	%rd19, %rd6, %rd39;
	// begin inline asm
	ld.global.nc.f64 %fd25, [%rd19];
	// end inline asm
	fma.rn.f64 	%fd48, %fd47, %fd25, %fd46;
	ld.global.u32 	%r45, [%rd30+-128];
	ld.global.f64 	%fd49, [%rd32+-256];
	mul.wide.s32 	%rd40, %r45, 8;
	add.s64 	%rd20, %rd6, %rd40;
	// begin inline asm
	ld.global.nc.f64 %fd26, [%rd20];
	// end inline asm
	fma.rn.f64 	%fd50, %fd49, %fd26, %fd48;
	ld.global.u32 	%r46, [%rd30];
	ld.global.f64 	%fd51, [%rd32];
	mul.wide.s32 	%rd41, %r46, 8;
	add.s64 	%rd21, %rd6, %rd41;
	// begin inline asm
	ld.global.nc.f64 %fd27, [%rd21];
	// end inline asm
	fma.rn.f64 	%fd52, %fd51, %fd27, %fd50;
	ld.global.u32 	%r47, [%rd30+128];
	ld.global.f64 	%fd53, [%rd32+256];
	mul.wide.s32 	%rd42, %r47, 8;
	add.s64 	%rd22, %rd6, %rd42;
	// begin inline asm
	ld.global.nc.f64 %fd28, [%rd22];
	// end inline asm
	fma.rn.f64 	%fd54, %fd53, %fd28, %fd52;
	ld.global.u32 	%r48, [%rd30+256];
	ld.global.f64 	%fd55, [%rd32+512];
	mul.wide.s32 	%rd43, %r48, 8;
	add.s64 	%rd23, %rd6, %rd43;
	// begin inline asm
	ld.global.nc.f64 %fd29, [%rd23];
	// end inline asm
	fma.rn.f64 	%fd56, %fd55, %fd29, %fd54;
	ld.global.u32 	%r49, [%rd30+384];
	ld.global.f64 	%fd57, [%rd32+768];
	mul.wide.s32 	%rd44, %r49, 8;
	add.s64 	%rd24, %rd6, %rd44;
	// begin inline asm
	ld.global.nc.f64 %fd30, [%rd24];
	// end inline asm
	fma.rn.f64 	%fd58, %fd57, %fd30, %fd56;
	ld.global.u32 	%r50, [%rd30+512];
	ld.global.f64 	%fd59, [%rd32+1024];
	mul.wide.s32 	%rd45, %r50, 8;
	add.s64 	%rd25, %rd6, %rd45;
	// begin inline asm
	ld.global.nc.f64 %fd31, [%rd25];
	// end inline asm
	fma.rn.f64 	%fd60, %fd59, %fd31, %fd58;
	ld.global.u32 	%r51, [%rd30+640];
	ld.global.f64 	%fd61, [%rd32+1280];
	mul.wide.s32 	%rd46, %r51, 8;
	add.s64 	%rd26, %rd6, %rd46;
	// begin inline asm
	ld.global.nc.f64 %fd32, [%rd26];
	// end inline asm
	fma.rn.f64 	%fd62, %fd61, %fd32, %fd60;
	ld.global.u32 	%r52, [%rd30+768];
	ld.global.f64 	%fd63, [%rd32+1536];
	mul.wide.s32 	%rd47, %r52, 8;
	add.s64 	%rd27, %rd6, %rd47;
	// begin inline asm
	ld.global.nc.f64 %fd33, [%rd27];
	// end inline asm
	fma.rn.f64 	%fd64, %fd63, %fd33, %fd62;
	ld.global.u32 	%r53, [%rd30+896];
	ld.global.f64 	%fd65, [%rd32+1792];
	mul.wide.s32 	%rd48, %r53, 8;
	add.s64 	%rd28, %rd6, %rd48;
	// begin inline asm
	ld.global.nc.f64 %fd34, [%rd28];
	// end inline asm
	fma.rn.f64 	%fd122, %fd65, %fd34, %fd64;
	add.s32 	%r93, %r93, 512;
	add.s32 	%r92, %r92, 16;
	setp.eq.s32 	%p4, %r92, 0;
	@%p4 bra 	$L__BB0_5;
	bra.uni 	$L__BB0_4;
$L__BB0_5:
	setp.eq.s32 	%p5, %r7, 0;
	@%p5 bra 	$L__BB0_14;
	and.b32  	%r10, %r6, 7;
	setp.lt.u32 	%p6, %r7, 8;
	@%p6 bra 	$L__BB0_8;
	mul.wide.s32 	%rd57, %r93, 4;
	add.s64 	%rd58, %rd2, %rd57;
	ld.global.u32 	%r54, [%rd58];
	mul.wide.s32 	%rd59, %r93, 8;
	add.s64 	%rd60, %rd1, %rd59;
	ld.global.f64 	%fd75, [%rd60];
	mul.wide.s32 	%rd61, %r54, 8;
	add.s64 	%rd49, %rd6, %rd61;
	// begin inline asm
	ld.global.nc.f64 %fd67, [%rd49];
	// end inline asm
	fma.rn.f64 	%fd76, %fd75, %fd67, %fd122;
	ld.global.u32 	%r55, [%rd58+128];
	ld.global.f64 	%fd77, [%rd60+256];
	mul.wide.s32 	%rd62, %r55, 8;
	add.s64 	%rd50, %rd6, %rd62;
	// begin inline asm
	ld.global.nc.f64 %fd68, [%rd50];
	// end inline asm
	fma.rn.f64 	%fd78, %fd77, %fd68, %fd76;
	ld.global.u32 	%r56, [%rd58+256];
	ld.global.f64 	%fd79, [%rd60+512];
	mul.wide.s32 	%rd63, %r56, 8;
	add.s64 	%rd51, %rd6, %rd63;
	// begin inline asm
	ld.global.nc.f64 %fd69, [%rd51];
	// end inline asm
	fma.rn.f64 	%fd80, %fd79, %fd69, %fd78;
	ld.global.u32 	%r57, [%rd58+384];
	ld.global.f64 	%fd81, [%rd60+768];
	mul.wide.s32 	%rd64, %r57, 8;
	add.s64 	%rd52, %rd6, %rd64;
	// begin inline asm
	ld.global.nc.f64 %fd70, [%rd52];
	// end inline asm
	fma.rn.f64 	%fd82, %fd81, %fd70, %fd80;
	ld.global.u32 	%r58, [%rd58+512];
	ld.global.f64 	%fd83, [%rd60+1024];
	mul.wide.s32 	%rd65, %r58, 8;
	add.s64 	%rd53, %rd6, %rd65;
	// begin inline asm
	ld.global.nc.f64 %fd71, [%rd53];
	// end inline asm
	fma.rn.f64 	%fd84, %fd83, %fd71, %fd82;
	ld.global.u32 	%r59, [%rd58+640];
	ld.global.f64 	%fd85, [%rd60+1280];
	mul.wide.s32 	%rd66, %r59, 8;
	add.s64 	%rd54, %rd6, %rd66;
	// begin inline asm
	ld.global.nc.f64 %fd72, [%rd54];
	// end inline asm
	fma.rn.f64 	%fd86, %fd85, %fd72, %fd84;
	ld.global.u32 	%r60, [%rd58+768];
	ld.global.f64 	%fd87, [%rd60+1536];
	mul.wide.s32 	%rd67, %r60, 8;
	add.s64 	%rd55, %rd6, %rd67;
	// begin inline asm
	ld.global.nc.f64 %fd73, [%rd55];
	// end inline asm
	fma.rn.f64 	%fd88, %fd87, %fd73, %fd86;
	ld.global.u32 	%r61, [%rd58+896];
	ld.global.f64 	%fd89, [%rd60+1792];
	mul.wide.s32 	%rd68, %r61, 8;
	add.s64 	%rd56, %rd6, %rd68;
	// begin inline asm
	ld.global.nc.f64 %fd74, [%rd56];
	// end inline asm
	fma.rn.f64 	%fd122, %fd89, %fd74, %fd88;
	add.s32 	%r93, %r93, 256;
$L__BB0_8:
	setp.eq.s32 	%p7, %r10, 0;
	@%p7 bra 	$L__BB0_14;
	and.b32  	%r13, %r6, 3;
	setp.lt.u32 	%p8, %r10, 4;
	@%p8 bra 	$L__BB0_11;
	mul.wide.s32 	%rd73, %r93, 4;
	add.s64 	%rd74, %rd2, %rd73;
	ld.global.u32 	%r62, [%rd74];
	mul.wide.s32 	%rd75, %r93, 8;
	add.s64 	%rd76, %rd1, %rd75;
	ld.global.f64 	%fd95, [%rd76];
	mul.wide.s32 	%rd77, %r62, 8;
	add.s64 	%rd69, %rd6, %rd77;
	// begin inline asm
	ld.global.nc.f64 %fd91, [%rd69];
	// end inline asm
	fma.rn.f64 	%fd96, %fd95, %fd91, %fd122;
	ld.global.u32 	%r63, [%rd74+128];
	ld.global.f64 	%fd97, [%rd76+256];
	mul.wide.s32 	%rd78, %r63, 8;
	add.s64 	%rd70, %rd6, %rd78;
	// begin inline asm
	ld.global.nc.f64 %fd92, [%rd70];
	// end inline asm
	fma.rn.f64 	%fd98, %fd97, %fd92, %fd96;
	ld.global.u32 	%r64, [%rd74+256];
	ld.global.f64 	%fd99, [%rd76+512];
	mul.wide.s32 	%rd79, %r64, 8;
	add.s64 	%rd71, %rd6, %rd79;
	// begin inline asm
	ld.global.nc.f64 %fd93, [%rd71];
	// end inline asm
	fma.rn.f64 	%fd100, %fd99, %fd93, %fd98;
	ld.global.u32 	%r65, [%rd74+384];
	ld.global.f64 	%fd101, [%rd76+768];
	mul.wide.s32 	%rd80, %r65, 8;
	add.s64 	%rd72, %rd6, %rd80;
	// begin inline asm
	ld.global.nc.f64 %fd94, [%rd72];
	// end inline asm
	fma.rn.f64 	%fd122, %fd101, %fd94, %fd100;
	add.s32 	%r93, %r93, 128;
$L__BB0_11:
	setp.eq.s32 	%p9, %r13, 0;
	@%p9 bra 	$L__BB0_14;
	neg.s32 	%r90, %r13;
$L__BB0_13:
	.pragma "nounroll";
	mul.wide.s32 	%rd82, %r93, 8;
	add.s64 	%rd83, %rd1, %rd82;
	mul.wide.s32 	%rd84, %r93, 4;
	add.s64 	%rd85, %rd2, %rd84;
	ld.global.u32 	%r66, [%rd85];
	ld.global.f64 	%fd103, [%rd83];
	mul.wide.s32 	%rd86, %r66, 8;
	add.s64 	%rd81, %rd6, %rd86;
	// begin inline asm
	ld.global.nc.f64 %fd102, [%rd81];
	// end inline asm
	fma.rn.f64 	%fd122, %fd103, %fd102, %fd122;
	add.s32 	%r93, %r93, 32;
	add.s32 	%r90, %r90, 1;
	setp.eq.s32 	%p10, %r90, 0;
	@%p10 bra 	$L__BB0_14;
	bra.uni 	$L__BB0_13;
$L__BB0_14:
	// begin inline asm
	mov.b64 {%r67,%r68}, %fd122;
	// end inline asm
	shfl.sync.down.b32	%r70|%p11, %r68, 16, 31, -1;
	shfl.sync.down.b32	%r69|%p12, %r67, 16, 31, -1;
	// begin inline asm
	mov.b64 %fd105, {%r69,%r70};
	// end inline asm
	add.f64 	%fd106, %fd122, %fd105;
	// begin inline asm
	mov.b64 {%r71,%r72}, %fd106;
	// end inline asm
	shfl.sync.down.b32	%r74|%p13, %r72, 8, 31, -1;
	shfl.sync.down.b32	%r73|%p14, %r71, 8, 31, -1;
	// begin inline asm
	mov.b64 %fd107, {%r73,%r74};
	// end inline asm
	add.f64 	%fd108, %fd106, %fd107;
	// begin inline asm
	mov.b64 {%r75,%r76}, %fd108;
	// end inline asm
	shfl.sync.down.b32	%r78|%p15, %r76, 4, 31, -1;
	shfl.sync.down.b32	%r77|%p16, %r75, 4, 31, -1;
	// begin inline asm
	mov.b64 %fd109, {%r77,%r78};
	// end inline asm
	add.f64 	%fd110, %fd108, %fd109;
	// begin inline asm
	mov.b64 {%r79,%r80}, %fd110;
	// end inline asm
	shfl.sync.down.b32	%r82|%p17, %r80, 2, 31, -1;
	shfl.sync.down.b32	%r81|%p18, %r79, 2, 31, -1;
	// begin inline asm
	mov.b64 %fd111, {%r81,%r82};
	// end inline asm
	add.f64 	%fd112, %fd110, %fd111;
	// begin inline asm
	mov.b64 {%r83,%r84}, %fd112;
	// end inline asm
	shfl.sync.down.b32	%r86|%p19, %r84, 1, 31, -1;
	shfl.sync.down.b32	%r85|%p20, %r83, 1, 31, -1;
	// begin inline asm
	mov.b64 %fd113, {%r85,%r86};
	// end inline asm
	add.f64 	%fd14, %fd112, %fd113;
	setp.ne.s32 	%p21, %r1, 0;
	@%p21 bra 	$L__BB0_16;
	cvta.to.global.u64 	%rd87, %rd7;
	mul.wide.s32 	%rd88, %r2, 8;
	add.s64 	%rd89, %rd87, %rd88;
	st.global.f64 	[%rd89], %fd14;
$L__BB0_16:
	ret;

}


// ===== COMPILED SASS (sm_100) =====

	.target	sm_100

	.elftype	@"ET_EXEC"


//--------------------- .note.nv.tkinfo           --------------------------
	.section	.note.nv.tkinfo,"",@"SHT_NOTE"
	.sectionflags	@"SHF_NOTE_NV_TKINFO"
	.tkinfo
        /*0018*/ 	.word	0x00000002
        /*0030*/ 	.string	""
        /*0030*/ 	.string	"ptxas"
        /*0030*/ 	.string	"Cuda compilation tools, release 13.0, V13.0.88"
        /*0030*/ 	.string	"Build cuda_13.0.r13.0/compiler.36424714_0"
        /*0030*/ 	.string	"-arch sm_100 -m 64 "



//--------------------- .note.nv.cuinfo           --------------------------
	.section	.note.nv.cuinfo,"",@"SHT_NOTE"
	.sectionflags	@"SHF_NOTE_NV_CUINFO"
        /*0018*/ 	.short	0x0002
        /*001a*/ 	.short	0x0064
        /*001c*/ 	.short	0x0082
	.zero		2


//--------------------- .nv.info                  --------------------------
	.section	.nv.info,"",@"SHT_CUDA_INFO"
	.align	4


	//----- nvinfo : EIATTR_REGCOUNT
	.align		4
        /*0000*/ 	.byte	0x04, 0x2f
        /*0002*/ 	.short	(.L_1 - .L_0)
	.align		4
.L_0:
        /*0004*/ 	.word	index@(_Z15multi_warp_spmvPKdPKiS2_S0_Pdi)
        /*0008*/ 	.word	0x00000020


	//----- nvinfo : EIATTR_FRAME_SIZE
	.align		4
.L_1:
        /*000c*/ 	.byte	0x04, 0x11
        /*000e*/ 	.short	(.L_3 - .L_2)
	.align		4
.L_2:
        /*0010*/ 	.word	index@(_Z15multi_warp_spmvPKdPKiS2_S0_Pdi)
        /*0014*/ 	.word	0x00000000


	//----- nvinfo : EIATTR_MIN_STACK_SIZE
	.align		4
.L_3:
        /*0018*/ 	.byte	0x04, 0x12
        /*001a*/ 	.short	(.L_5 - .L_4)
	.align		4
.L_4:
        /*001c*/ 	.word	index@(_Z15multi_warp_spmvPKdPKiS2_S0_Pdi)
        /*0020*/ 	.word	0x00000000
.L_5:


//--------------------- .nv.compat                --------------------------
	.section	.nv.compat,"",@"SHT_CUDA_COMPAT_INFO"
	.align	4
        /*0000*/ 	.byte	0x02, 0x09, 0x00, 0x00, 0x02, 0x02, 0x01, 0x00, 0x02, 0x05, 0x05, 0x00, 0x03, 0x07, 0x01, 0x01
        /*0010*/ 	.byte	0x02, 0x03, 0x00, 0x00, 0x02, 0x06, 0x01, 0x00, 0x04, 0x0b, 0x08, 0x00, 0x01, 0x00, 0x00, 0x00
        /*0020*/ 	.byte	0x00, 0x00, 0x00, 0x00


//--------------------- .nv.info._Z15multi_warp_spmvPKdPKiS2_S0_Pdi --------------------------
	.section	.nv.info._Z15multi_warp_spmvPKdPKiS2_S0_Pdi,"",@"SHT_CUDA_INFO"
	.sectionflags	@""
	.align	4


	//----- nvinfo : EIATTR_CUDA_API_VERSION
	.align		4
        /*0000*/ 	.byte	0x04, 0x37
        /*0002*/ 	.short	(.L_7 - .L_6)
.L_6:
        /*0004*/ 	.word	0x00000082


	//----- nvinfo : EIATTR_KPARAM_INFO
	.align		4
.L_7:
        /*0008*/ 	.byte	0x04, 0x17
        /*000a*/ 	.short	(.L_9 - .L_8)
.L_8:
        /*000c*/ 	.word	0x00000000
        /*0010*/ 	.short	0x0005
        /*0012*/ 	.short	0x0028
        /*0014*/ 	.byte	0x00, 0xf0, 0x11, 0x00


	//----- nvinfo : EIATTR_KPARAM_INFO
	.align		4
.L_9:
        /*0018*/ 	.byte	0x04, 0x17
        /*001a*/ 	.short	(.L_11 - .L_10)
.L_10:
        /*001c*/ 	.word	0x00000000
        /*0020*/ 	.short	0x0004
        /*0022*/ 	.short	0x0020
        /*0024*/ 	.byte	0x00, 0xf5, 0x21, 0x00


	//----- nvinfo : EIATTR_KPARAM_INFO
	.align		4
.L_11:
        /*0028*/ 	.byte	0x04, 0x17
        /*002a*/ 	.short	(.L_13 - .L_12)
.L_12:
        /*002c*/ 	.word	0x00000000
        /*0030*/ 	.short	0x0003
        /*0032*/ 	.short	0x0018
        /*0034*/ 	.byte	0x00, 0xf5, 0x21, 0x00


	//----- nvinfo : EIATTR_KPARAM_INFO
	.align		4
.L_13:
        /*0038*/ 	.byte	0x04, 0x17
        /*003a*/ 	.short	(.L_15 - .L_14)
.L_14:
        /*003c*/ 	.word	0x00000000
        /*0040*/ 	.short	0x0002
        /*0042*/ 	.short	0x0010
        /*0044*/ 	.byte	0x00, 0xf5, 0x21, 0x00


	//----- nvinfo : EIATTR_KPARAM_INFO
	.align		4
.L_15:
        /*0048*/ 	.byte	0x04, 0x17
        /*004a*/ 	.short	(.L_17 - .L_16)
.L_16:
        /*004c*/ 	.word	0x00000000
        /*0050*/ 	.short	0x0001
        /*0052*/ 	.short	0x0008
        /*0054*/ 	.byte	0x00, 0xf5, 0x21, 0x00


	//----- nvinfo : EIATTR_KPARAM_INFO
	.align		4
.L_17:
        /*0058*/ 	.byte	0x04, 0x17
        /*005a*/ 	.short	(.L_19 - .L_18)
.L_18:
        /*005c*/ 	.word	0x00000000
        /*0060*/ 	.short	0x0000
        /*0062*/ 	.short	0x0000
        /*0064*/ 	.byte	0x00, 0xf5, 0x21, 0x00


	//----- nvinfo : EIATTR_SPARSE_MMA_MASK
	.align		4
.L_19:
        /*0068*/ 	.byte	0x03, 0x50
        /*006a*/ 	.short	0x0000


	//----- nvinfo : EIATTR_MAXREG_COUNT
	.align		4
        /*006c*/ 	.byte	0x03, 0x1b
        /*006e*/ 	.short	0x00ff


	//----- nvinfo : EIATTR_MERCURY_ISA_VERSION
	.align		4
        /*0070*/ 	.byte	0x03, 0x5f
        /*0072*/ 	.short	0x0101


	//----- nvinfo : EIATTR_COOP_GROUP_MASK_REGIDS
	.align		4
        /*0074*/ 	.byte	0x04, 0x29
        /*0076*/ 	.short	(.L_21 - .L_20)


	//   ....[0]....
.L_20:
        /*0078*/ 	.word	0xffffffff


	//   ....[1]....
        /*007c*/ 	.word	0xffffffff


	//   ....[2]....
        /*0080*/ 	.word	0xffffffff


	//   ....[3]....
        /*0084*/ 	.word	0xffffffff


	//   ....[4]....
        /*0088*/ 	.word	0xffffffff


	//   ....[5]....
        /*008c*/ 	.word	0xffffffff


	//   ....[6]....
        /*0090*/ 	.word	0xffffffff


	//   ....[7]....
        /*0094*/ 	.word	0xffffffff


	//   ....[8]....
        /*0098*/ 	.word	0xffffffff


	//   ....[9]....
        /*009c*/ 	.word	0xffffffff


	//----- nvinfo : EIATTR_COOP_GROUP_INSTR_OFFSETS
	.align		4
.L_21:
        /*00a0*/ 	.byte	0x04, 0x28
        /*00a2*/ 	.short	(.L_23 - .L_22)


	//   ....[0]....
.L_22:
        /*00a4*/ 	.word	0x00000e70


	//   ....[1]....
        /*00a8*/ 	.word	0x00000e90


	//   ....[2]....
        /*00ac*/ 	.word	0x00000eb0


	//   ....[3]....
        /*00b0*/ 	.word	0x00000ec0


	//   ....[4]....
        /*00b4*/ 	.word	0x00000ee0


	//   ....[5]....
        /*00b8*/ 	.word	0x00000ef0


	//   ....[6]....
        /*00bc*/ 	.word	0x00000f10


	//   ....[7]....
        /*00c0*/ 	.word	0x00000f20


	//   ....[8]....
        /*00c4*/ 	.word	0x00000f40


	//   ....[9]....
        /*00c8*/ 	.word	0x00000f50


	//----- nvinfo : EIATTR_VRC_CTA_INIT_COUNT
	.align		4
.L_23:
        /*00cc*/ 	.byte	0x02, 0x4a
	.zero		1
	.zero		1


	//----- nvinfo : EIATTR_EXIT_INSTR_OFFSETS
	.align		4
        /*00d0*/ 	.byte	0x04, 0x1c
        /*00d2*/ 	.short	(.L_25 - .L_24)


	//   ....[0]....
.L_24:
        /*00d4*/ 	.word	0x00000090


	//   ....[1]....
        /*00d8*/ 	.word	0x00000f60


	//   ....[2]....
        /*00dc*/ 	.word	0x00000fb0


	//----- nvinfo : EIATTR_CRS_STACK_SIZE
	.align		4
.L_25:
        /*00e0*/ 	.byte	0x04, 0x1e
        /*00e2*/ 	.short	(.L_27 - .L_26)
.L_26:
        /*00e4*/ 	.word	0x00000000


	//----- nvinfo : EIATTR_CBANK_PARAM_SIZE
	.align		4
.L_27:
        /*00e8*/ 	.byte	0x03, 0x19
        /*00ea*/ 	.short	0x002c


	//----- nvinfo : EIATTR_PARAM_CBANK
	.align		4
        /*00ec*/ 	.byte	0x04, 0x0a
        /*00ee*/ 	.short	(.L_29 - .L_28)
	.align		4
.L_28:
        /*00f0*/ 	.word	index@(.nv.constant0._Z15multi_warp_spmvPKdPKiS2_S0_Pdi)
        /*00f4*/ 	.short	0x0380
        /*00f6*/ 	.short	0x002c


	//----- nvinfo : EIATTR_SW_WAR
	.align		4
.L_29:
        /*00f8*/ 	.byte	0x04, 0x36
        /*00fa*/ 	.short	(.L_31 - .L_30)
.L_30:
        /*00fc*/ 	.word	0x00000008
.L_31:


//--------------------- .nv.callgraph             --------------------------
	.section	.nv.callgraph,"",@"SHT_CUDA_CALLGRAPH"
	.align	4
	.sectionentsize	8
	.align		4
        /*0000*/ 	.word	0x00000000
	.align		4
        /*0004*/ 	.word	0xffffffff
	.align		4
        /*0008*/ 	.word	0x00000000
	.align		4
        /*000c*/ 	.word	0xfffffffe
	.align		4
        /*0010*/ 	.word	0x00000000
	.align		4
        /*0014*/ 	.word	0xfffffffd
	.align		4
        /*0018*/ 	.word	0x00000000
	.align		4
        /*001c*/ 	.word	0xfffffffc


//--------------------- .text._Z15multi_warp_spmvPKdPKiS2_S0_Pdi --------------------------
	.section	.text._Z15multi_warp_spmvPKdPKiS2_S0_Pdi,"ax",@progbits
	.align	128
        .global         _Z15multi_warp_spmvPKdPKiS2_S0_Pdi
        .type           _Z15multi_warp_spmvPKdPKiS2_S0_Pdi,@function
        .size           _Z15multi_warp_spmvPKdPKiS2_S0_Pdi,(.L_x_11 - _Z15multi_warp_spmvPKdPKiS2_S0_Pdi)
        .other          _Z15multi_warp_spmvPKdPKiS2_S0_Pdi,@"STO_CUDA_ENTRY STV_DEFAULT"
_Z15multi_warp_spmvPKdPKiS2_S0_Pdi:
.text._Z15multi_warp_spmvPKdPKiS2_S0_Pdi:
[----:B------:R-:W-:Y:S01]  /*0000*/  LDC R1, c[0x0][0x37c] ;  /* 0x0000df00ff017b82 */ /* 0x000fe20000000800 */
[----:B------:R-:W0:Y:S01]  /*0010*/  S2R R2, SR_TID.X ;  /* 0x0000000000027919 */ /* 0x000e220000002100 */
[----:B------:R-:W1:Y:S01]  /*0020*/  LDCU UR4, c[0x0][0x360] ;  /* 0x00006c00ff0477ac */ /* 0x000e620008000800 */
[----:B------:R-:W2:Y:S01]  /*0030*/  S2R R3, SR_CTAID.X ;  /* 0x0000000000037919 */ /* 0x000ea20000002500 */
[----:B------:R-:W3:Y:S01]  /*0040*/  LDCU UR5, c[0x0][0x3a8] ;  /* 0x00007500ff0577ac */ /* 0x000ee20008000800 */
[----:B-1----:R-:W-:Y:S01]  /*0050*/  USHF.R.U32.HI UR4, URZ, 0x5, UR4 ;  /* 0x00000005ff047899 */ /* 0x002fe20008011604 */
[----:B0-----:R-:W-:-:S05]  /*0060*/  SHF.R.U32.HI R0, RZ, 0x5, R2 ;  /* 0x00000005ff007819 */ /* 0x001fca0000011602 */
[----:B--2---:R-:W-:-:S05]  /*0070*/  IMAD R0, R3, UR4, R0 ;  /* 0x0000000403007c24 */ /* 0x004fca000f8e0200 */
[----:B---3--:R-:W-:-:S13]  /*0080*/  ISETP.GE.AND P0, PT, R0, UR5, PT ;  /* 0x0000000500007c0c */ /* 0x008fda000bf06270 */
[----:B------:R-:W-:Y:S05]  /*0090*/  @P0 EXIT ;  /* 0x000000000000094d */ /* 0x000fea0003800000 */
[----:B------:R-:W0:Y:S01]  /*00a0*/  LDC.64 R4, c[0x0][0x388] ;  /* 0x0000e200ff047b82 */ /* 0x000e220000000a00 */
[----:B------:R-:W1:Y:S01]  /*00b0*/  LDCU.64 UR4, c[0x0][0x358] ;  /* 0x00006b00ff0477ac */ /* 0x000e620008000a00 */
[----:B0-----:R-:W-:-:S05]  /*00c0*/  IMAD.WIDE R4, R0, 0x4, R4 ;  /* 0x0000000400047825 */ /* 0x001fca00078e0204 */
[----:B-1----:R-:W2:Y:S04]  /*00d0*/  LDG.E R7, desc[UR4][R4.64] ;  /* 0x0000000404077981 */ /* 0x002ea8000c1e1900 */
[----:B------:R-:W3:Y:S01]  /*00e0*/  LDG.E R6, desc[UR4][R4.64+0x4] ;  /* 0x0000040404067981 */ /* 0x000ee2000c1e1900 */
[----:B------:R-:W-:Y:S01]  /*00f0*/  LOP3.LUT R2, R2, 0x1f, RZ, 0xc0, !PT ;  /* 0x0000001f02027812 */ /* 0x000fe200078ec0ff */
[----:B------:R-:W-:Y:S01]  /*0100*/  BSSY.RECONVERGENT B0, `(.L_x_0) ;  /* 0x00000d6000007945 */ /* 0x000fe20003800200 */
[----:B------:R-:W-:Y:S02]  /*0110*/  CS2R R24, SRZ ;  /* 0x0000000000187805 */ /* 0x000fe4000001ff00 */
[----:B--2---:R-:W-:-:S04]  /*0120*/  IADD3 R3, PT, PT, R2, R7, RZ ;  /* 0x0000000702037210 */ /* 0x004fc80007ffe0ff */
[----:B---3--:R-:W-:-:S13]  /*0130*/  ISETP.GE.AND P0, PT, R3, R6, PT ;  /* 0x000000060300720c */ /* 0x008fda0003f06270 */
[----:B------:R-:W-:Y:S05]  /*0140*/  @P0 BRA `(.L_x_1) ;  /* 0x0000000c00440947 */ /* 0x000fea0003800000 */
[----:B------:R-:W-:Y:S01]  /*0150*/  LOP3.LUT R7, RZ, R7, RZ, 0x33, !PT ;  /* 0x00000007ff077212 */ /* 0x000fe200078e33ff */
[----:B------:R-:W-:Y:S01]  /*0160*/  BSSY.RECONVERGENT B1, `(.L_x_2) ;  /* 0x0000069000017945 */ /* 0x000fe20003800200 */
[----:B------:R-:W-:Y:S02]  /*0170*/  VIADDMNMX R5, R3, 0x20, R6, !PT ;  /* 0x0000002003057846 */ /* 0x000fe40007800106 */
[----:B------:R-:W-:Y:S02]  /*0180*/  CS2R R24, SRZ ;  /* 0x0000000000187805 */ /* 0x000fe4000001ff00 */
[----:B------:R-:W-:-:S04]  /*0190*/  IADD3 R7, PT, PT, -R2, R5, R7 ;  /* 0x0000000502077210 */ /* 0x000fc80007ffe107 */
[C---:B------:R-:W-:Y:S02]  /*01a0*/  ISETP.GE.U32.AND P1, PT, R7.reuse, 0x1e0, PT ;  /* 0x000001e00700780c */ /* 0x040fe40003f26070 */
[----:B------:R-:W-:-:S04]  /*01b0*/  LEA.HI R5, R7, 0x1, RZ, 0x1b ;  /* 0x0000000107057811 */ /* 0x000fc800078fd8ff */
[----:B------:R-:W-:-:S04]  /*01c0*/  LOP3.LUT R6, R5, 0xf, RZ, 0xc0, !PT ;  /* 0x0000000f05067812 */ /* 0x000fc800078ec0ff */
[----:B------:R-:W-:-:S03]  /*01d0*/  ISETP.NE.AND P0, PT, R6, RZ, PT ;  /* 0x000000ff0600720c */ /* 0x000fc60003f05270 */
[----:B------:R-:W-:Y:S10]  /*01e0*/  @!P1 BRA `(.L_x_3) ;  /* 0x0000000400809947 */ /* 0x000ff40003800000 */
[----:B------:R-:W0:Y:S01]  /*01f0*/  LDC.64 R8, c[0x0][0x390] ;  /* 0x0000e400ff087b82 */ /* 0x000e220000000a00 */
[----:B------:R-:W-:Y:S02]  /*0200*/  LOP3.LUT R4, R5, 0xffffff0, RZ, 0xc0, !PT ;  /* 0x0ffffff005047812 */ /* 0x000fe400078ec0ff */
[----:B------:R-:W-:Y:S02]  /*0210*/  CS2R R24, SRZ ;  /* 0x0000000000187805 */ /* 0x000fe4000001ff00 */
[----:B------:R-:W-:-:S03]  /*0220*/  IADD3 R4, PT, PT, -R4, RZ, RZ ;  /* 0x000000ff04047210 */ /* 0x000fc60007ffe1ff */
[----:B------:R-:W1:Y:S01]  /*0230*/  LDC.64 R10, c[0x0][0x380] ;  /* 0x0000e000ff0a7b82 */ /* 0x000e620000000a00 */
[----:B0-----:R-:W-:-:S04]  /*0240*/  IADD3 R8, P1, PT, R8, 0x400, RZ ;  /* 0x0000040008087810 */ /* 0x001fc80007f3e0ff */
[----:B------:R-:W-:Y:S02]  /*0250*/  IADD3.X R9, PT, PT, RZ, R9, RZ, P1, !PT ;  /* 0x00000009ff097210 */ /* 0x000fe40000ffe4ff */
[----:B-1----:R-:W-:-:S04]  /*0260*/  IADD3 R10, P2, PT, R10, 0x800, RZ ;  /* 0x000008000a0a7810 */ /* 0x002fc80007f5e0ff */
[----:B------:R-:W-:-:S09]  /*0270*/  IADD3.X R11, PT, PT, RZ, R11, RZ, P2, !PT ;  /* 0x0000000bff0b7210 */ /* 0x000fd200017fe4ff */
.L_x_4:
[C---:B------:R-:W-:Y:S01]  /*0280*/  IMAD.WIDE R26, R3.reuse, 0x4, R8 ;  /* 0x00000004031a7825 */ /* 0x040fe200078e0208 */
[----:B------:R-:W0:Y:S04]  /*0290*/  LDC.64 R14, c[0x0][0x398] ;  /* 0x0000e600ff0e7b82 */ /* 0x000e280000000a00 */
[----:B------:R-:W0:Y:S01]  /*02a0*/  LDG.E R29, desc[UR4][R26.64+-0x400] ;  /* 0xfffc00041a1d7981 */ /* 0x000e22000c1e1900 */
[----:B------:R-:W-:-:S03]  /*02b0*/  IMAD.WIDE R12, R3, 0x8, R10 ;  /* 0x00000008030c7825 */ /* 0x000fc600078e020a */
[----:B------:R-:W2:Y:S04]  /*02c0*/  LDG.E R23, desc[UR4][R26.64+-0x380] ;  /* 0xfffc80041a177981 */ /* 0x000ea8000c1e1900 */
[----:B------:R-:W3:Y:S04]  /*02d0*/  LDG.E.64 R16, desc[UR4][R12.64+-0x800] ;  /* 0xfff800040c107981 */ /* 0x000ee8000c1e1b00 */
[----:B------:R-:W4:Y:S04]  /*02e0*/  LDG.E.64 R20, desc[UR4][R12.64+-0x700] ;  /* 0xfff900040c147981 */ /* 0x000f28000c1e1b00 */
[----:B------:R-:W5:Y:S01]  /*02f0*/  LDG.E R7, desc[UR4][R26.64+-0x280] ;  /* 0xfffd80041a077981 */ /* 0x000f62000c1e1900 */
[----:B0-----:R-:W-:-:S05]  /*0300*/  IMAD.WIDE R28, R29, 0x8, R14 ;  /* 0x000000081d1c7825 */ /* 0x001fca00078e020e */
[----:B------:R-:W3:Y:S01]  /*0310*/  LDG.E.64.CONSTANT R18, desc[UR4][R28.64] ;  /* 0x000000041c127981 */ /* 0x000ee2000c1e9b00 */
[--C-:B--2---:R-:W-:Y:S01]  /*0320*/  IMAD.WIDE R22, R23, 0x8, R14.reuse ;  /* 0x0000000817167825 */ /* 0x104fe200078e020e */
[----:B---3--:R-:W-:Y:S02]  /*0330*/  DFMA R18, R16, R18, R24 ;  /* 0x000000121012722b */ /* 0x008fe40000000018 */
[----:B------:R-:W2:Y:S04]  /*0340*/  LDG.E R25, desc[UR4][R26.64+-0x300] ;  /* 0xfffd00041a197981 */ /* 0x000ea8000c1e1900 */
[----:B------:R-:W4:Y:S01]  /*0350*/  LDG.E.64.CONSTANT R16, desc[UR4][R22.64] ;  /* 0x0000000416107981 */ /* 0x000f22000c1e9b00 */
[----:B--2---:R-:W-:Y:S01]  /*0360*/  IMAD.WIDE R24, R25, 0x8, R14 ;  /* 0x0000000819187825 */ /* 0x004fe200078e020e */
[----:B----4-:R-:W-:-:S02]  /*0370*/  DFMA R20, R20, R16, R18 ;  /* 0x000000101414722b */ /* 0x010fc40000000012 */
[----:B------:R-:W2:Y:S04]  /*0380*/  LDG.E.64 R18, desc[UR4][R12.64+-0x600] ;  /* 0xfffa00040c127981 */ /* 0x000ea8000c1e1b00 */
[----:B------:R-:W2:Y:S01]  /*0390*/  LDG.E.64.CONSTANT R16, desc[UR4][R24.64] ;  /* 0x0000000418107981 */ /* 0x000ea2000c1e9b00 */
[----:B-----5:R-:W-:-:S03]  /*03a0*/  IMAD.WIDE R28, R7, 0x8, R14 ;  /* 0x00000008071c7825 */ /* 0x020fc600078e020e */
[----:B------:R-:W3:Y:S01]  /*03b0*/  LDG.E R7, desc[UR4][R26.64+-0x200] ;  /* 0xfffe00041a077981 */ /* 0x000ee2000c1e1900 */
[----:B--2---:R-:W-:-:S03]  /*03c0*/  DFMA R18, R18, R16, R20 ;  /* 0x000000101212722b */ /* 0x004fc60000000014 */
[----:B------:R-:W2:Y:S04]  /*03d0*/  LDG.E.64 R20, desc[UR4][R12.64+-0x500] ;  /* 0xfffb00040c147981 */ /* 0x000ea8000c1e1b00 */
[----:B------:R-:W2:Y:S01]  /*03e0*/  LDG.E.64.CONSTANT R16, desc[UR4][R28.64] ;  /* 0x000000041c107981 */ /* 0x000ea2000c1e9b00 */
[----:B---3--:R-:W-:-:S03]  /*03f0*/  IMAD.WIDE R22, R7, 0x8, R14 ;  /* 0x0000000807167825 */ /* 0x008fc600078e020e */
        /* <DEDUP_REMOVED lines=20> */
[----:B------:R-:W3:Y:S04]  /*0540*/  LDG.E R7, desc[UR4][R26.64+0x80] ;  /* 0x000080041a077981 */ /* 0x000ee8000c1e1900 */
[----:B------:R-:W4:Y:S01]  /*0550*/  LDG.E.64 R22, desc[UR4][R12.64+0x100] ;  /* 0x000100040c167981 */ /* 0x000f22000c1e1b00 */
[----:B--2---:R-:W-:-:S03]  /*0560*/  DFMA R20, R20, R16, R18 ;  /* 0x000000101414722b */ /* 0x004fc60000000012 */
[----:B------:R-:W2:Y:S04]  /*0570*/  LDG.E.64 R18, desc[UR4][R12.64] ;  /* 0x000000040c127981 */ /* 0x000ea8000c1e1b00 */
[----:B------:R-:W2:Y:S01]  /*0580*/  LDG.E.64.CONSTANT R16, desc[UR4][R24.64] ;  /* 0x0000000418107981 */ /* 0x000ea2000c1e9b00 */
[----:B---3--:R-:W-:-:S03]  /*0590*/  IMAD.WIDE R28, R7, 0x8, R14 ;  /* 0x00000008071c7825 */ /* 0x008fc600078e020e */
[----:B------:R-:W3:Y:S04]  /*05a0*/  LDG.E R7, desc[UR4][R26.64+0x180] ;  /* 0x000180041a077981 */ /* 0x000ee8000c1e1900 */
[----:B------:R-:W5:Y:S01]  /*05b0*/  LDG.E.64 R24, desc[UR4][R12.64+0x300] ;  /* 0x000300040c187981 */ /* 0x000f62000c1e1b00 */
[----:B--2---:R-:W-:-:S03]  /*05c0*/  DFMA R18, R18, R16, R20 ;  /* 0x000000101212722b */ /* 0x004fc60000000014 */
[----:B------:R-:W2:Y:S04]  /*05d0*/  LDG.E R21, desc[UR4][R26.64+0x100] ;  /* 0x000100041a157981 */ /* 0x000ea8000c1e1900 */
[----:B------:R-:W4:Y:S01]  /*05e0*/  LDG.E.64.CONSTANT R16, desc[UR4][R28.64] ;  /* 0x000000041c107981 */ /* 0x000f22000c1e9b00 */
[--C-:B--2---:R-:W-:Y:S01]  /*05f0*/  IMAD.WIDE R20, R21, 0x8, R14.reuse ;  /* 0x0000000815147825 */ /* 0x104fe200078e020e */
[----:B----4-:R-:W-:Y:S02]  /*0600*/  DFMA R22, R22, R16, R18 ;  /* 0x000000101616722b */ /* 0x010fe40000000012 */
[----:B------:R-:W2:Y:S04]  /*0610*/  LDG.E.64 R18, desc[UR4][R12.64+0x200] ;  /* 0x000200040c127981 */ /* 0x000ea8000c1e1b00 */
[----:B------:R3:W2:Y:S02]  /*0620*/  LDG.E.64.CONSTANT R16, desc[UR4][R20.64] ;  /* 0x0000000414107981 */ /* 0x0006a4000c1e9b00 */
[----:B---3--:R-:W-:-:S02]  /*0630*/  IMAD.WIDE R20, R7, 0x8, R14 ;  /* 0x0000000807147825 */ /* 0x008fc400078e020e */
[----:B------:R-:W3:Y:S01]  /*0640*/  LDG.E R7, desc[UR4][R26.64+0x200] ;  /* 0x000200041a077981 */ /* 0x000ee2000c1e1900 */
[----:B--2---:R-:W-:-:S03]  /*0650*/  DFMA R18, R18, R16, R22 ;  /* 0x000000101212722b */ /* 0x004fc60000000016 */
[----:B------:R-:W5:Y:S04]  /*0660*/  LDG.E.64.CONSTANT R16, desc[UR4][R20.64] ;  /* 0x0000000414107981 */ /* 0x000f68000c1e9b00 */
[----:B------:R-:W2:Y:S04]  /*0670*/  LDG.E R22, desc[UR4][R26.64+0x280] ;  /* 0x000280041a167981 */ /* 0x000ea8000c1e1900 */
[----:B------:R-:W4:Y:S01]  /*0680*/  LDG.E R23, desc[UR4][R26.64+0x300] ;  /* 0x000300041a177981 */ /* 0x000f22000c1e1900 */
[----:B---3--:R-:W-:-:S03]  /*0690*/  IMAD.WIDE R28, R7, 0x8, R14 ;  /* 0x00000008071c7825 */ /* 0x008fc600078e020e */
[----:B------:R-:W3:Y:S01]  /*06a0*/  LDG.E R7, desc[UR4][R26.64+0x380] ;  /* 0x000380041a077981 */ /* 0x000ee2000c1e1900 */
[----:B-----5:R-:W-:-:S03]  /*06b0*/  DFMA R24, R24, R16, R18 ;  /* 0x000000101818722b */ /* 0x020fc60000000012 */
[----:B------:R-:W5:Y:S04]  /*06c0*/  LDG.E.64 R16, desc[UR4][R12.64+0x400] ;  /* 0x000400040c107981 */ /* 0x000f68000c1e1b00 */
[----:B------:R-:W5:Y:S01]  /*06d0*/  LDG.E.64.CONSTANT R18, desc[UR4][R28.64] ;  /* 0x000000041c127981 */ /* 0x000f62000c1e9b00 */
[----:B--2---:R-:W-:-:S04]  /*06e0*/  IMAD.WIDE R20, R22, 0x8, R14 ;  /* 0x0000000816147825 */ /* 0x004fc800078e020e */
[--C-:B----4-:R-:W-:Y:S02]  /*06f0*/  IMAD.WIDE R22, R23, 0x8, R14.reuse ;  /* 0x0000000817167825 */ /* 0x110fe400078e020e */
[----:B------:R-:W2:Y:S02]  /*0700*/  LDG.E.64.CONSTANT R20, desc[UR4][R20.64] ;  /* 0x0000000414147981 */ /* 0x000ea4000c1e9b00 */
[----:B---3--:R-:W-:Y:S02]  /*0710*/  IMAD.WIDE R14, R7, 0x8, R14 ;  /* 0x00000008070e7825 */ /* 0x008fe400078e020e */
[----:B------:R-:W3:Y:S04]  /*0720*/  LDG.E.64.CONSTANT R22, desc[UR4][R22.64] ;  /* 0x0000000416167981 */ /* 0x000ee8000c1e9b00 */
[----:B------:R-:W4:Y:S04]  /*0730*/  LDG.E.64 R28, desc[UR4][R12.64+0x700] ;  /* 0x000700040c1c7981 */ /* 0x000f28000c1e1b00 */
[----:B------:R-:W4:Y:S01]  /*0740*/  LDG.E.64.CONSTANT R14, desc[UR4][R14.64] ;  /* 0x000000040e0e7981 */ /* 0x000f22000c1e9b00 */
[----:B-----5:R-:W-:-:S03]  /*0750*/  DFMA R16, R16, R18, R24 ;  /* 0x000000121010722b */ /* 0x020fc60000000018 */
[----:B------:R-:W2:Y:S04]  /*0760*/  LDG.E.64 R18, desc[UR4][R12.64+0x500] ;  /* 0x000500040c127981 */ /* 0x000ea8000c1e1b00 */
[----:B------:R-:W3:Y:S01]  /*0770*/  LDG.E.64 R24, desc[UR4][R12.64+0x600] ;  /* 0x000600040c187981 */ /* 0x000ee2000c1e1b00 */
[----:B------:R-:W-:-:S04]  /*0780*/  IADD3 R4, PT, PT, R4, 0x10, RZ ;  /* 0x0000001004047810 */ /* 0x000fc80007ffe0ff */
[----:B------:R-:W-:Y:S02]  /*0790*/  ISETP.NE.AND P1, PT, R4, RZ, PT ;  /* 0x000000ff0400720c */ /* 0x000fe40003f25270 */
[----:B------:R-:W-:Y:S01]  /*07a0*/  IADD3 R3, PT, PT, R3, 0x200, RZ ;  /* 0x0000020003037810 */ /* 0x000fe20007ffe0ff */
[----:B--2---:R-:W-:-:S08]  /*07b0*/  DFMA R16, R18, R20, R16 ;  /* 0x000000141210722b */ /* 0x004fd00000000010 */
[----:B---3--:R-:W-:-:S08]  /*07c0*/  DFMA R24, R24, R22, R16 ;  /* 0x000000161818722b */ /* 0x008fd00000000010 */
[----:B----4-:R-:W-:Y:S01]  /*07d0*/  DFMA R24, R28, R14, R24 ;  /* 0x0000000e1c18722b */ /* 0x010fe20000000018 */
[----:B------:R-:W-:Y:S10]  /*07e0*/  @P1 BRA `(.L_x_4) ;  /* 0xfffffff800a41947 */ /* 0x000ff4000383ffff */
.L_x_3:
[----:B------:R-:W-:Y:S05]  /*07f0*/  BSYNC.RECONVERGENT B1 ;  /* 0x0000000000017941 */ /* 0x000fea0003800200 */
.L_x_2:
[----:B------:R-:W-:Y:S05]  /*0800*/  @!P0 BRA `(.L_x_1) ;  /* 0x0000000400948947 */ /* 0x000fea0003800000 */
[----:B------:R-:W-:Y:S01]  /*0810*/  ISETP.GE.U32.AND P0, PT, R6, 0x8, PT ;  /* 0x000000080600780c */ /* 0x000fe20003f06070 */
[----:B------:R-:W-:Y:S01]  /*0820*/  BSSY.RECONVERGENT B1, `(.L_x_5) ;  /* 0x0000032000017945 */ /* 0x000fe20003800200 */
[----:B------:R-:W-:-:S04]  /*0830*/  LOP3.LUT R4, R5, 0x7, RZ, 0xc0, !PT ;  /* 0x0000000705047812 */ /* 0x000fc800078ec0ff */
[----:B------:R-:W-:-:S07]  /*0840*/  ISETP.NE.AND P1, PT, R4, RZ, PT ;  /* 0x000000ff0400720c */ /* 0x000fce0003f25270 */
[----:B------:R-:W-:Y:S06]  /*0850*/  @!P0 BRA `(.L_x_6) ;  /* 0x0000000000b88947 */ /* 0x000fec0003800000 */
[----:B------:R-:W0:Y:S08]  /*0860*/  LDC.64 R28, c[0x0][0x390] ;  /* 0x0000e400ff1c7b82 */ /* 0x000e300000000a00 */
[----:B------:R-:W1:Y:S08]  /*0870*/  LDC.64 R8, c[0x0][0x398] ;  /* 0x0000e600ff087b82 */ /* 0x000e700000000a00 */
[----:B------:R-:W2:Y:S01]  /*0880*/  LDC.64 R6, c[0x0][0x380] ;  /* 0x0000e000ff067b82 */ /* 0x000ea20000000a00 */
[----:B0-----:R-:W-:-:S05]  /*0890*/  IMAD.WIDE R28, R3, 0x4, R28 ;  /* 0x00000004031c7825 */ /* 0x001fca00078e021c */
[----:B------:R-:W1:Y:S04]  /*08a0*/  LDG.E R17, desc[UR4][R28.64] ;  /* 0x000000041c117981 */ /* 0x000e68000c1e1900 */
[----:B------:R-:W3:Y:S04]  /*08b0*/  LDG.E R27, desc[UR4][R28.64+0x80] ;  /* 0x000080041c1b7981 */ /* 0x000ee8000c1e1900 */
[----:B------:R-:W4:Y:S01]  /*08c0*/  LDG.E R15, desc[UR4][R28.64+0x100] ;  /* 0x000100041c0f7981 */ /* 0x000f22000c1e1900 */
[----:B--2---:R-:W-:-:S03]  /*08d0*/  IMAD.WIDE R6, R3, 0x8, R6 ;  /* 0x0000000803067825 */ /* 0x004fc600078e0206 */
[----:B------:R-:W2:Y:S04]  /*08e0*/  LDG.E R13, desc[UR4][R28.64+0x180] ;  /* 0x000180041c0d7981 */ /* 0x000ea8000c1e1900 */
[----:B------:R-:W5:Y:S04]  /*08f0*/  LDG.E.64 R18, desc[UR4][R6.64] ;  /* 0x0000000406127981 */ /* 0x000f68000c1e1b00 */
[----:B------:R-:W5:Y:S04]  /*0900*/  LDG.E.64 R10, desc[UR4][R6.64+0x100] ;  /* 0x00010004060a7981 */ /* 0x000f68000c1e1b00 */
[----:B------:R-:W5:Y:S01]  /*0910*/  LDG.E R21, desc[UR4][R28.64+0x280] ;  /* 0x000280041c157981 */ /* 0x000f62000c1e1900 */
[----:B-1----:R-:W-:-:S06]  /*0920*/  IMAD.WIDE R16, R17, 0x8, R8 ;  /* 0x0000000811107825 */ /* 0x002fcc00078e0208 */
[----:B------:R-:W5:Y:S01]  /*0930*/  LDG.E.64.CONSTANT R16, desc[UR4][R16.64] ;  /* 0x0000000410107981 */ /* 0x000f62000c1e9b00 */
[----:B---3--:R-:W-:-:S05]  /*0940*/  IMAD.WIDE R26, R27, 0x8, R8 ;  /* 0x000000081b1a7825 */ /* 0x008fca00078e0208 */
[----:B------:R-:W3:Y:S01]  /*0950*/  LDG.E.64.CONSTANT R22, desc[UR4][R26.64] ;  /* 0x000000041a167981 */ /* 0x000ee2000c1e9b00 */
[----:B----4-:R-:W-:-:S06]  /*0960*/  IMAD.WIDE R14, R15, 0x8, R8 ;  /* 0x000000080f0e7825 */ /* 0x010fcc00078e0208 */
[----:B------:R-:W4:Y:S01]  /*0970*/  LDG.E.64.CONSTANT R14, desc[UR4][R14.64] ;  /* 0x000000040e0e7981 */ /* 0x000f22000c1e9b00 */
[----:B--2---:R-:W-:-:S03]  /*0980*/  IMAD.WIDE R12, R13, 0x8, R8 ;  /* 0x000000080d0c7825 */ /* 0x004fc600078e0208 */
[----:B------:R-:W2:Y:S04]  /*0990*/  LDG.E R27, desc[UR4][R28.64+0x380] ;  /* 0x000380041c1b7981 */ /* 0x000ea8000c1e1900 */
[----:B------:R-:W2:Y:S01]  /*09a0*/  LDG.E.64.CONSTANT R12, desc[UR4][R12.64] ;  /* 0x000000040c0c7981 */ /* 0x000ea2000c1e9b00 */
[----:B-----5:R-:W-:-:S03]  /*09b0*/  DFMA R24, R18, R16, R24 ;  /* 0x000000101218722b */ /* 0x020fc60000000018 */
[----:B------:R-:W5:Y:S04]  /*09c0*/  LDG.E R19, desc[UR4][R28.64+0x200] ;  /* 0x000200041c137981 */ /* 0x000f68000c1e1900 */
[----:B------:R-:W4:Y:S01]  /*09d0*/  LDG.E.64 R16, desc[UR4][R6.64+0x200] ;  /* 0x0002000406107981 */ /* 0x000f22000c1e1b00 */
[----:B---3--:R-:W-:-:S03]  /*09e0*/  DFMA R22, R10, R22, R24 ;  /* 0x000000160a16722b */ /* 0x008fc60000000018 */
[----:B------:R-:W2:Y:S04]  /*09f0*/  LDG.E.64 R10, desc[UR4][R6.64+0x300] ;  /* 0x00030004060a7981 */ /* 0x000ea8000c1e1b00 */
[----:B------:R-:W3:Y:S01]  /*0a00*/  LDG.E R25, desc[UR4][R28.64+0x300] ;  /* 0x000300041c197981 */ /* 0x000ee2000c1e1900 */
[----:B------:R-:W-:-:S06]  /*0a10*/  IMAD.WIDE R20, R21, 0x8, R8 ;  /* 0x0000000815147825 */ /* 0x000fcc00078e0208 */
[----:B------:R-:W3:Y:S01]  /*0a20*/  LDG.E.64.CONSTANT R20, desc[UR4][R20.64] ;  /* 0x0000000414147981 */ /* 0x000ee2000c1e9b00 */
[----:B-----5:R-:W-:Y:S01]  /*0a30*/  IMAD.WIDE R18, R19, 0x8, R8 ;  /* 0x0000000813127825 */ /* 0x020fe200078e0208 */
[----:B----4-:R-:W-:Y:S02]  /*0a40*/  DFMA R14, R16, R14, R22 ;  /* 0x0000000e100e722b */ /* 0x010fe40000000016 */
[----:B------:R-:W4:Y:S04]  /*0a50*/  LDG.E.64 R16, desc[UR4][R6.64+0x400] ;  /* 0x0004000406107981 */ /* 0x000f28000c1e1b00 */
[----:B------:R-:W4:Y:S02]  /*0a60*/  LDG.E.64.CONSTANT R18, desc[UR4][R18.64] ;  /* 0x0000000412127981 */ /* 0x000f24000c1e9b00 */
[----:B--2---:R-:W-:-:S02]  /*0a70*/  DFMA R10, R10, R12, R14 ;  /* 0x0000000c0a0a722b */ /* 0x004fc4000000000e */
[----:B------:R-:W2:Y:S01]  /*0a80*/  LDG.E.64 R22, desc[UR4][R6.64+0x500] ;  /* 0x0005000406167981 */ /* 0x000ea2000c1e1b00 */
[----:B---3--:R-:W-:-:S03]  /*0a90*/  IMAD.WIDE R12, R25, 0x8, R8 ;  /* 0x00000008190c7825 */ /* 0x008fc600078e0208 */
[----:B------:R-:W3:Y:S01]  /*0aa0*/  LDG.E.64 R14, desc[UR4][R6.64+0x600] ;  /* 0x00060004060e7981 */ /* 0x000ee2000c1e1b00 */
[----:B------:R-:W-:-:S03]  /*0ab0*/  IMAD.WIDE R8, R27, 0x8, R8 ;  /* 0x000000081b087825 */ /* 0x000fc600078e0208 */
[----:B------:R-:W3:Y:S04]  /*0ac0*/  LDG.E.64.CONSTANT R12, desc[UR4][R12.64] ;  /* 0x000000040c0c7981 */ /* 0x000ee8000c1e9b00 */
[----:B------:R-:W5:Y:S04]  /*0ad0*/  LDG.E.64 R24, desc[UR4][R6.64+0x700] ;  /* 0x0007000406187981 */ /* 0x000f68000c1e1b00 */
[----:B------:R-:W5:Y:S01]  /*0ae0*/  LDG.E.64.CONSTANT R8, desc[UR4][R8.64] ;  /* 0x0000000408087981 */ /* 0x000f62000c1e9b00 */
[----:B------:R-:W-:Y:S01]  /*0af0*/  IADD3 R3, PT, PT, R3, 0x100, RZ ;  /* 0x0000010003037810 */ /* 0x000fe20007ffe0ff */
[----:B----4-:R-:W-:-:S08]  /*0b00*/  DFMA R10, R16, R18, R10 ;  /* 0x00000012100a722b */ /* 0x010fd0000000000a */
[----:B--2---:R-:W-:-:S08]  /*0b10*/  DFMA R10, R22, R20, R10 ;  /* 0x00000014160a722b */ /* 0x004fd0000000000a */
[----:B---3--:R-:W-:-:S08]  /*0b20*/  DFMA R10, R14, R12, R10 ;  /* 0x0000000c0e0a722b */ /* 0x008fd0000000000a */
[----:B-----5:R-:W-:-:S11]  /*0b30*/  DFMA R24, R24, R8, R10 ;  /* 0x000000081818722b */ /* 0x020fd6000000000a */
.L_x_6:
[----:B------:R-:W-:Y:S05]  /*0b40*/  BSYNC.RECONVERGENT B1 ;  /* 0x0000000000017941 */ /* 0x000fea0003800200 */
.L_x_5:
        /* <DEDUP_REMOVED lines=12> */
[----:B------:R-:W4:Y:S04]  /*0c10*/  LDG.E R5, desc[UR4][R6.64+0x100] ;  /* 0x0001000406057981 */ /* 0x000f28000c1e1900 */
[----:B------:R-:W5:Y:S01]  /*0c20*/  LDG.E R17, desc[UR4][R6.64+0x180] ;  /* 0x0001800406117981 */ /* 0x000f62000c1e1900 */
[----:B--2---:R-:W-:-:S05]  /*0c30*/  IMAD.WIDE R20, R3, 0x8, R20 ;  /* 0x0000000803147825 */ /* 0x004fca00078e0214 */
[----:B------:R-:W2:Y:S04]  /*0c40*/  LDG.E.64 R12, desc[UR4][R20.64] ;  /* 0x00000004140c7981 */ /* 0x000ea8000c1e1b00 */
[----:B------:R-:W2:Y:S01]  /*0c50*/  LDG.E.64 R8, desc[UR4][R20.64+0x100] ;  /* 0x0001000414087981 */ /* 0x000ea2000c1e1b00 */
[----:B-1----:R-:W-:-:S04]  /*0c60*/  IMAD.WIDE R14, R15, 0x8, R18 ;  /* 0x000000080f0e7825 */ /* 0x002fc800078e0212 */
[--C-:B---3--:R-:W-:Y:S02]  /*0c70*/  IMAD.WIDE R10, R11, 0x8, R18.reuse ;  /* 0x000000080b0a7825 */ /* 0x108fe400078e0212 */
[----:B------:R-:W2:Y:S04]  /*0c80*/  LDG.E.64.CONSTANT R14, desc[UR4][R14.64] ;  /* 0x000000040e0e7981 */ /* 0x000ea8000c1e9b00 */
[----:B------:R-:W3:Y:S01]  /*0c90*/  LDG.E.64.CONSTANT R10, desc[UR4][R10.64] ;  /* 0x000000040a0a7981 */ /* 0x000ee2000c1e9b00 */
[----:B----4-:R-:W-:-:S03]  /*0ca0*/  IMAD.WIDE R26, R5, 0x8, R18 ;  /* 0x00000008051a7825 */ /* 0x010fc600078e0212 */
[----:B------:R-:W4:Y:S01]  /*0cb0*/  LDG.E.64 R4, desc[UR4][R20.64+0x200] ;  /* 0x0002000414047981 */ /* 0x000f22000c1e1b00 */
[----:B-----5:R-:W-:-:S03]  /*0cc0*/  IMAD.WIDE R22, R17, 0x8, R18 ;  /* 0x0000000811167825 */ /* 0x020fc600078e0212 */
[----:B------:R-:W4:Y:S04]  /*0cd0*/  LDG.E.64.CONSTANT R6, desc[UR4][R26.64] ;  /* 0x000000041a067981 */ /* 0x000f28000c1e9b00 */
[----:B------:R-:W5:Y:S04]  /*0ce0*/  LDG.E.64 R18, desc[UR4][R20.64+0x300] ;  /* 0x0003000414127981 */ /* 0x000f68000c1e1b00 */
[----:B------:R-:W5:Y:S01]  /*0cf0*/  LDG.E.64.CONSTANT R22, desc[UR4][R22.64] ;  /* 0x0000000416167981 */ /* 0x000f62000c1e9b00 */
[----:B------:R-:W-:Y:S01]  /*0d00*/  IADD3 R3, PT, PT, R3, 0x80, RZ ;  /* 0x0000008003037810 */ /* 0x000fe20007ffe0ff */
[----:B--2---:R-:W-:-:S08]  /*0d10*/  DFMA R12, R12, R14, R24 ;  /* 0x0000000e0c0c722b */ /* 0x004fd00000000018 */
[----:B---3--:R-:W-:-:S08]  /*0d20*/  DFMA R8, R8, R10, R12 ;  /* 0x0000000a0808722b */ /* 0x008fd0000000000c */
[----:B----4-:R-:W-:-:S08]  /*0d30*/  DFMA R4, R4, R6, R8 ;  /* 0x000000060404722b */ /* 0x010fd00000000008 */
[----:B-----5:R-:W-:-:S11]  /*0d40*/  DFMA R24, R18, R22, R4 ;  /* 0x000000161218722b */ /* 0x020fd60000000004 */
.L_x_8:
[----:B------:R-:W-:Y:S05]  /*0d50*/  BSYNC.RECONVERGENT B1 ;  /* 0x0000000000017941 */ /* 0x000fea0003800200 */
.L_x_7:
[----:B------:R-:W-:Y:S05]  /*0d60*/  @!P1 BRA `(.L_x_1) ;  /* 0x00000000003c9947 */ /* 0x000fea0003800000 */
[----:B------:R-:W0:Y:S01]  /*0d70*/  LDC.64 R4, c[0x0][0x380] ;  /* 0x0000e000ff047b82 */ /* 0x000e220000000a00 */
[----:B------:R-:W-:-:S07]  /*0d80*/  IADD3 R16, PT, PT, -R16, RZ, RZ ;  /* 0x000000ff10107210 */ /* 0x000fce0007ffe1ff */
[----:B------:R-:W1:Y:S08]  /*0d90*/  LDC.64 R6, c[0x0][0x390] ;  /* 0x0000e400ff067b82 */ /* 0x000e700000000a00 */
[----:B------:R-:W2:Y:S02]  /*0da0*/  LDC.64 R8, c[0x0][0x398] ;  /* 0x0000e600ff087b82 */ /* 0x000ea40000000a00 */
.L_x_9:
[----:B-1----:R-:W-:-:S06]  /*0db0*/  IMAD.WIDE R12, R3, 0x4, R6 ;  /* 0x00000004030c7825 */ /* 0x002fcc00078e0206 */
[----:B------:R-:W2:Y:S01]  /*0dc0*/  LDG.E R13, desc[UR4][R12.64] ;  /* 0x000000040c0d7981 */ /* 0x000ea2000c1e1900 */
[----:B0-----:R-:W-:-:S06]  /*0dd0*/  IMAD.WIDE R10, R3, 0x8, R4 ;  /* 0x00000008030a7825 */ /* 0x001fcc00078e0204 */
[----:B------:R-:W3:Y:S01]  /*0de0*/  LDG.E.64 R10, desc[UR4][R10.64] ;  /* 0x000000040a0a7981 */ /* 0x000ee2000c1e1b00 */
[----:B------:R-:W-:Y:S01]  /*0df0*/  IADD3 R16, PT, PT, R16, 0x1, RZ ;  /* 0x0000000110107810 */ /* 0x000fe20007ffe0ff */
[----:B--2---:R-:W-:-:S06]  /*0e00*/  IMAD.WIDE R14, R13, 0x8, R8 ;  /* 0x000000080d0e7825 */ /* 0x004fcc00078e0208 */
[----:B------:R-:W3:Y:S01]  /*0e10*/  LDG.E.64.CONSTANT R14, desc[UR4][R14.64] ;  /* 0x000000040e0e7981 */ /* 0x000ee2000c1e9b00 */
[----:B------:R-:W-:Y:S02]  /*0e20*/  ISETP.NE.AND P0, PT, R16, RZ, PT ;  /* 0x000000ff1000720c */ /* 0x000fe40003f05270 */
[----:B------:R-:W-:Y:S01]  /*0e30*/  IADD3 R3, PT, PT, R3, 0x20, RZ ;  /* 0x0000002003037810 */ /* 0x000fe20007ffe0ff */
[----:B---3--:R-:W-:-:S10]  /*0e40*/  DFMA R24, R10, R14, R24 ;  /* 0x0000000e0a18722b */ /* 0x008fd40000000018 */
[----:B------:R-:W-:Y:S05]  /*0e50*/  @P0 BRA `(.L_x_9) ;  /* 0xfffffffc00d40947 */ /* 0x000fea000383ffff */
.L_x_1:
[----:B------:R-:W-:Y:S05]  /*0e60*/  BSYNC.RECONVERGENT B0 ;  /* 0x0000000000007941 */ /* 0x000fea0003800200 */
.L_x_0:
[----:B------:R-:W-:Y:S01]  /*0e70*/  SHFL.DOWN PT, R5, R25, 0x10, 0x1f ;  /* 0x0a001f0019057f89 */ /* 0x000fe200000e0000 */
[----:B------:R-:W-:-:S03]  /*0e80*/  ISETP.NE.AND P0, PT, R2, RZ, PT ;  /* 0x000000ff0200720c */ /* 0x000fc60003f05270 */
[----:B------:R-:W0:Y:S02]  /*0e90*/  SHFL.DOWN PT, R4, R24, 0x10, 0x1f ;  /* 0x0a001f0018047f89 */ /* 0x000e2400000e0000 */
[----:B0-----:R-:W-:-:S07]  /*0ea0*/  DADD R4, R4, R24 ;  /* 0x0000000004047229 */ /* 0x001fce0000000018 */
[----:B------:R-:W-:Y:S04]  /*0eb0*/  SHFL.DOWN PT, R7, R5, 0x8, 0x1f ;  /* 0x09001f0005077f89 */ /* 0x000fe800000e0000 */
        /* <DEDUP_REMOVED lines=8> */
[----:B------:R0:W1:Y:S04]  /*0f40*/  SHFL.DOWN PT, R3, R11, 0x1, 0x1f ;  /* 0x08201f000b037f89 */ /* 0x00006800000e0000 */
[----:B------:R0:W2:Y:S01]  /*0f50*/  SHFL.DOWN PT, R2, R10, 0x1, 0x1f ;  /* 0x08201f000a027f89 */ /* 0x0000a200000e0000 */
[----:B------:R-:W-:Y:S05]  /*0f60*/  @P0 EXIT ;  /* 0x000000000000094d */ /* 0x000fea0003800000 */
[----:B------:R-:W3:Y:S01]  /*0f70*/  LDC.64 R4, c[0x0][0x3a0] ;  /* 0x0000e800ff047b82 */ /* 0x000ee20000000a00 */
[----:B012---:R-:W-:Y:S01]  /*0f80*/  DADD R10, R10, R2 ;  /* 0x000000000a0a7229 */ /* 0x007fe20000000002 */
[----:B---3--:R-:W-:-:S06]  /*0f90*/  IMAD.WIDE R2, R0, 0x8, R4 ;  /* 0x0000000800027825 */ /* 0x008fcc00078e0204 */
[----:B------:R-:W-:Y:S01]  /*0fa0*/  STG.E.64 desc[UR4][R2.64], R10 ;  /* 0x0000000a02007986 */ /* 0x000fe2000c101b04 */
[----:B------:R-:W-:Y:S05]  /*0fb0*/  EXIT ;  /* 0x000000000000794d */ /* 0x000fea0003800000 */
.L_x_10:
[----:B------:R-:W-:-:S00]  /*0fc0*/  BRA `(.L_x_10) ;  /* 0xfffffffc00fc7947 */ /* 0x000fc0000383ffff */
[----:B------:R-:W-:-:S00]  /*0fd0*/  NOP ;  /* 0x0000000000007918 */ /* 0x000fc00000000000 */
        /* <DEDUP_REMOVED lines=10> */
.L_x_11:


//--------------------- .nv.shared.reserved.0     --------------------------
	.section	.nv.shared.reserved.0,"aw",@nobits
	.weak		__nv_reservedSMEM_offset_0_alias
	.size		__nv_reservedSMEM_offset_0_alias, 0, 64
	.other		__nv_reservedSMEM_offset_0_alias,@"STO_CUDA_RESERVED_SHARED STV_DEFAULT"
__nv_reservedSMEM_offset_0_alias:
	.zero		0
	.zero		64


//--------------------- .nv.constant0._Z15multi_warp_spmvPKdPKiS2_S0_Pdi --------------------------
	.section	.nv.constant0._Z15multi_warp_spmvPKdPKiS2_S0_Pdi,"a",@progbits
	.sectionflags	@""
	.align	4
.nv.constant0._Z15multi_warp_spmvPKdPKiS2_S0_Pdi:
	.zero		940


//--------------------- SYMBOLS --------------------------

	.type		.nv.reservedSmem.offset0,@object
	.size		.nv.reservedSmem.offset0,0x4
